//
// Generated by NVIDIA NVVM Compiler
//
// Compiler Build ID: CL-36424714
// Cuda compilation tools, release 13.0, V13.0.88
// Based on NVVM 20.0.0
//

.version 9.0
.target sm_100
.address_size 64

	// .globl	_Z6vecAddPfS_S_i

.visible .entry _Z6vecAddPfS_S_i(
	.param .u64 .ptr .align 1 _Z6vecAddPfS_S_i_param_0,
	.param .u64 .ptr .align 1 _Z6vecAddPfS_S_i_param_1,
	.param .u64 .ptr .align 1 _Z6vecAddPfS_S_i_param_2,
	.param .u32 _Z6vecAddPfS_S_i_param_3
)
{
	.reg .pred 	%p<2>;
	.reg .b32 	%r<6>;
	.reg .b32 	%f<4>;
	.reg .b64 	%rd<11>;

	ld.param.u64 	%rd1, [_Z6vecAddPfS_S_i_param_0];
	ld.param.u64 	%rd2, [_Z6vecAddPfS_S_i_param_1];
	ld.param.u64 	%rd3, [_Z6vecAddPfS_S_i_param_2];
	ld.param.u32 	%r2, [_Z6vecAddPfS_S_i_param_3];
	mov.u32 	%r3, %ctaid.x;
	mov.u32 	%r4, %ntid.x;
	mov.u32 	%r5, %tid.x;
	mad.lo.s32 	%r1, %r3, %r4, %r5;
	setp.ge.s32 	%p1, %r1, %r2;
	@%p1 bra 	$L__BB0_2;
	cvta.to.global.u64 	%rd4, %rd1;
	cvta.to.global.u64 	%rd5, %rd2;
	cvta.to.global.u64 	%rd6, %rd3;
	mul.wide.s32 	%rd7, %r1, 4;
	add.s64 	%rd8, %rd4, %rd7;
	ld.global.f32 	%f1, [%rd8];
	add.s64 	%rd9, %rd5, %rd7;
	ld.global.f32 	%f2, [%rd9];
	add.f32 	%f3, %f1, %f2;
	add.s64 	%rd10, %rd6, %rd7;
	st.global.f32 	[%rd10], %f3;
$L__BB0_2:
	ret;

}


// ===== COMPILED SASS (sm_100) =====

	.target	sm_100

	.elftype	@"ET_EXEC"


//--------------------- .note.nv.tkinfo           --------------------------
	.section	.note.nv.tkinfo,"",@"SHT_NOTE"
	.sectionflags	@"SHF_NOTE_NV_TKINFO"
	.tkinfo
        /*0018*/ 	.word	0x00000002
        /*0030*/ 	.string	""
        /*0030*/ 	.string	"ptxas"
        /*0030*/ 	.string	"Cuda compilation tools, release 13.0, V13.0.88"
        /*0030*/ 	.string	"Build cuda_13.0.r13.0/compiler.36424714_0"
        /*0030*/ 	.string	"-arch sm_100 -m 64 "



//--------------------- .note.nv.cuinfo           --------------------------
	.section	.note.nv.cuinfo,"",@"SHT_NOTE"
	.sectionflags	@"SHF_NOTE_NV_CUINFO"
        /*0018*/ 	.short	0x0002
        /*001a*/ 	.short	0x0064
        /*001c*/ 	.short	0x0082
	.zero		2


//--------------------- .nv.info                  --------------------------
	.section	.nv.info,"",@"SHT_CUDA_INFO"
	.align	4


	//----- nvinfo : EIATTR_REGCOUNT
	.align		4
        /*0000*/ 	.byte	0x04, 0x2f
        /*0002*/ 	.short	(.L_1 - .L_0)
	.align		4
.L_0:
        /*0004*/ 	.word	index@(_Z6vecAddPfS_S_i)
        /*0008*/ 	.word	0x0000000c


	//----- nvinfo : EIATTR_FRAME_SIZE
	.align		4
.L_1:
        /*000c*/ 	.byte	0x04, 0x11
        /*000e*/ 	.short	(.L_3 - .L_2)
	.align		4
.L_2:
        /*0010*/ 	.word	index@(_Z6vecAddPfS_S_i)
        /*0014*/ 	.word	0x00000000


	//----- nvinfo : EIATTR_MIN_STACK_SIZE
	.align		4
.L_3:
        /*0018*/ 	.byte	0x04, 0x12
        /*001a*/ 	.short	(.L_5 - .L_4)
	.align		4
.L_4:
        /*001c*/ 	.word	index@(_Z6vecAddPfS_S_i)
        /*0020*/ 	.word	0x00000000
.L_5:


//--------------------- .nv.compat                --------------------------
	.section	.nv.compat,"",@"SHT_CUDA_COMPAT_INFO"
	.align	4
        /*0000*/ 	.byte	0x02, 0x09, 0x00, 0x00, 0x02, 0x02, 0x01, 0x00, 0x02, 0x05, 0x05, 0x00, 0x03, 0x07, 0x01, 0x01
        /*0010*/ 	.byte	0x02, 0x03, 0x00, 0x00, 0x02, 0x06, 0x01, 0x00, 0x04, 0x0b, 0x08, 0x00, 0x09, 0x00, 0x00, 0x00
        /*0020*/ 	.byte	0x00, 0x00, 0x00, 0x00


//--------------------- .nv.info._Z6vecAddPfS_S_i --------------------------
	.section	.nv.info._Z6vecAddPfS_S_i,"",@"SHT_CUDA_INFO"
	.sectionflags	@""
	.align	4


	//----- nvinfo : EIATTR_CUDA_API_VERSION
	.align		4
        /*0000*/ 	.byte	0x04, 0x37
        /*0002*/ 	.short	(.L_7 - .L_6)
.L_6:
        /*0004*/ 	.word	0x00000082


	//----- nvinfo : EIATTR_KPARAM_INFO
	.align		4
.L_7:
        /*0008*/ 	.byte	0x04, 0x17
        /*000a*/ 	.short	(.L_9 - .L_8)
.L_8:
        /*000c*/ 	.word	0x00000000
        /*0010*/ 	.short	0x0003
        /*0012*/ 	.short	0x0018
        /*0014*/ 	.byte	0x00, 0xf0, 0x11, 0x00


	//----- nvinfo : EIATTR_KPARAM_INFO
	.align		4
.L_9:
        /*0018*/ 	.byte	0x04, 0x17
        /*001a*/ 	.short	(.L_11 - .L_10)
.L_10:
        /*001c*/ 	.word	0x00000000
        /*0020*/ 	.short	0x0002
        /*0022*/ 	.short	0x0010
        /*0024*/ 	.byte	0x00, 0xf5, 0x21, 0x00


	//----- nvinfo : EIATTR_KPARAM_INFO
	.align		4
.L_11:
        /*0028*/ 	.byte	0x04, 0x17
        /*002a*/ 	.short	(.L_13 - .L_12)
.L_12:
        /*002c*/ 	.word	0x00000000
        /*0030*/ 	.short	0x0001
        /*0032*/ 	.short	0x0008
        /*0034*/ 	.byte	0x00, 0xf5, 0x21, 0x00


	//----- nvinfo : EIATTR_KPARAM_INFO
	.align		4
.L_13:
        /*0038*/ 	.byte	0x04, 0x17
        /*003a*/ 	.short	(.L_15 - .L_14)
.L_14:
        /*003c*/ 	.word	0x00000000
        /*0040*/ 	.short	0x0000
        /*0042*/ 	.short	0x0000
        /*0044*/ 	.byte	0x00, 0xf5, 0x21, 0x00


	//----- nvinfo : EIATTR_SPARSE_MMA_MASK
	.align		4
.L_15:
        /*0048*/ 	.byte	0x03, 0x50
        /*004a*/ 	.short	0x0000


	//----- nvinfo : EIATTR_MAXREG_COUNT
	.align		4
        /*004c*/ 	.byte	0x03, 0x1b
        /*004e*/ 	.short	0x00ff


	//----- nvinfo : EIATTR_MERCURY_ISA_VERSION
	.align		4
        /*0050*/ 	.byte	0x03, 0x5f
        /*0052*/ 	.short	0x0101


	//----- nvinfo : EIATTR_VRC_CTA_INIT_COUNT
	.align		4
        /*0054*/ 	.byte	0x02, 0x4a
	.zero		1
	.zero		1


	//----- nvinfo : EIATTR_EXIT_INSTR_OFFSETS
	.align		4
        /*0058*/ 	.byte	0x04, 0x1c
        /*005a*/ 	.short	(.L_17 - .L_16)


	//   ....[0]....
.L_16:
        /*005c*/ 	.word	0x00000070


	//   ....[1]....
        /*0060*/ 	.word	0x00000130


	//----- nvinfo : EIATTR_CBANK_PARAM_SIZE
	.align		4
.L_17:
        /*0064*/ 	.byte	0x03, 0x19
        /*0066*/ 	.short	0x001c


	//----- nvinfo : EIATTR_PARAM_CBANK
	.align		4
        /*0068*/ 	.byte	0x04, 0x0a
        /*006a*/ 	.short	(.L_19 - .L_18)
	.align		4
.L_18:
        /*006c*/ 	.word	index@(.nv.constant0._Z6vecAddPfS_S_i)
        /*0070*/ 	.short	0x0380
        /*0072*/ 	.short	0x001c


	//----- nvinfo : EIATTR_SW_WAR
	.align		4
.L_19:
        /*0074*/ 	.byte	0x04, 0x36
        /*0076*/ 	.short	(.L_21 - .L_20)
.L_20:
        /*0078*/ 	.word	0x00000008
.L_21:


//--------------------- .nv.callgraph             --------------------------
	.section	.nv.callgraph,"",@"SHT_CUDA_CALLGRAPH"
	.align	4
	.sectionentsize	8
	.align		4
        /*0000*/ 	.word	0x00000000
	.align		4
        /*0004*/ 	.word	0xffffffff
	.align		4
        /*0008*/ 	.word	0x00000000
	.align		4
        /*000c*/ 	.word	0xfffffffe
	.align		4
        /*0010*/ 	.word	0x00000000
	.align		4
        /*0014*/ 	.word	0xfffffffd
	.align		4
        /*0018*/ 	.word	0x00000000
	.align		4
        /*001c*/ 	.word	0xfffffffc


//--------------------- .text._Z6vecAddPfS_S_i    --------------------------
	.section	.text._Z6vecAddPfS_S_i,"ax",@progbits
	.align	128
        .global         _Z6vecAddPfS_S_i
        .type           _Z6vecAddPfS_S_i,@function
        .size           _Z6vecAddPfS_S_i,(.L_x_1 - _Z6vecAddPfS_S_i)
        .other          _Z6vecAddPfS_S_i,@"STO_CUDA_ENTRY STV_DEFAULT"
_Z6vecAddPfS_S_i:
.text._Z6vecAddPfS_S_i:
[----:B------:R-:W-:Y:S01]  /*0000*/  LDC R1, c[0x0][0x37c] ;  /* 0x0000df00ff017b82 */ /* 0x000fe20000000800 */
[----:B------:R-:W0:Y:S07]  /*0010*/  S2R R0, SR_TID.X ;  /* 0x0000000000007919 */ /* 0x000e2e0000002100 */
[----:B------:R-:W0:Y:S01]  /*0020*/  S2UR UR4, SR_CTAID.X ;  /* 0x00000000000479c3 */ /* 0x000e220000002500 */
[----:B------:R-:W1:Y:S07]  /*0030*/  LDCU UR5, c[0x0][0x398] ;  /* 0x00007300ff0577ac */ /* 0x000e6e0008000800 */
[----:B------:R-:W0:Y:S02]  /*0040*/  LDC R9, c[0x0][0x360] ;  /* 0x0000d800ff097b82 */ /* 0x000e240000000800 */
[----:B0-----:R-:W-:-:S05]  /*0050*/  IMAD R9, R9, UR4, R0 ;  /* 0x0000000409097c24 */ /* 0x001fca000f8e0200 */
[----:B-1----:R-:W-:-:S13]  /*0060*/  ISETP.GE.AND P0, PT, R9, UR5, PT ;  /* 0x0000000509007c0c */ /* 0x002fda000bf06270 */
[----:B------:R-:W-:Y:S05]  /*0070*/  @P0 EXIT ;  /* 0x000000000000094d */ /* 0x000fea0003800000 */
[----:B------:R-:W0:Y:S01]  /*0080*/  LDC.64 R2, c[0x0][0x380] ;  /* 0x0000e000ff027b82 */ /* 0x000e220000000a00 */
[----:B------:R-:W1:Y:S07]  /*0090*/  LDCU.64 UR4, c[0x0][0x358] ;  /* 0x00006b00ff0477ac */ /* 0x000e6e0008000a00 */
[----:B------:R-:W2:Y:S08]  /*00a0*/  LDC.64 R4, c[0x0][0x388] ;  /* 0x0000e200ff047b82 */ /* 0x000eb00000000a00 */
[----:B------:R-:W3:Y:S01]  /*00b0*/  LDC.64 R6, c[0x0][0x390] ;  /* 0x0000e400ff067b82 */ /* 0x000ee20000000a00 */
[----:B0-----:R-:W-:-:S06]  /*00c0*/  IMAD.WIDE R2, R9, 0x4, R2 ;  /* 0x0000000409027825 */ /* 0x001fcc00078e0202 */
[----:B-1----:R-:W4:Y:S01]  /*00d0*/  LDG.E R2, desc[UR4][R2.64] ;  /* 0x0000000402027981 */ /* 0x002f22000c1e1900 */
[----:B--2---:R-:W-:-:S06]  /*00e0*/  IMAD.WIDE R4, R9, 0x4, R4 ;  /* 0x0000000409047825 */ /* 0x004fcc00078e0204 */
[----:B------:R-:W4:Y:S01]  /*00f0*/  LDG.E R5, desc[UR4][R4.64] ;  /* 0x0000000404057981 */ /* 0x000f22000c1e1900 */
[----:B---3--:R-:W-:-:S04]  /*0100*/  IMAD.WIDE R6, R9, 0x4, R6 ;  /* 0x0000000409067825 */ /* 0x008fc800078e0206 */
[----:B----4-:R-:W-:-:S05]  /*0110*/  FADD R9, R2, R5 ;  /* 0x0000000502097221 */ /* 0x010fca0000000000 */
[----:B------:R-:W-:Y:S01]  /*0120*/  STG.E desc[UR4][R6.64], R9 ;  /* 0x0000000906007986 */ /* 0x000fe2000c101904 */
[----:B------:R-:W-:Y:S05]  /*0130*/  EXIT ;  /* 0x000000000000794d */ /* 0x000fea0003800000 */
.L_x_0:
[----:B------:R-:W-:-:S00]  /*0140*/  BRA `(.L_x_0) ;  /* 0xfffffffc00fc7947 */ /* 0x000fc0000383ffff */
[----:B------:R-:W-:-:S00]  /*0150*/  NOP ;  /* 0x0000000000007918 */ /* 0x000fc00000000000 */
        /* <DEDUP_REMOVED lines=10> */
.L_x_1:


//--------------------- .nv.shared.reserved.0     --------------------------
	.section	.nv.shared.reserved.0,"aw",@nobits
	.weak		__nv_reservedSMEM_offset_0_alias
	.size		__nv_reservedSMEM_offset_0_alias, 0, 64
	.other		__nv_reservedSMEM_offset_0_alias,@"STO_CUDA_RESERVED_SHARED STV_DEFAULT"
__nv_reservedSMEM_offset_0_alias:
	.zero		0
	.zero		64


//--------------------- .nv.constant0._Z6vecAddPfS_S_i --------------------------
	.section	.nv.constant0._Z6vecAddPfS_S_i,"a",@progbits
	.sectionflags	@""
	.align	4
.nv.constant0._Z6vecAddPfS_S_i:
	.zero		924


//--------------------- SYMBOLS --------------------------

	.type		.nv.reservedSmem.offset0,@object
	.size		.nv.reservedSmem.offset0,0x4
